	.headerflags	@"EF_CUDA_TEXMODE_UNIFIED EF_CUDA_64BIT_ADDRESS EF_CUDA_ACCELERATORS EF_CUDA_SM90 EF_CUDA_VIRTUAL_SM(EF_CUDA_SM90)"
	.elftype	@"ET_EXEC"


//--------------------- .nv.info                  --------------------------
	.section	.nv.info,"",@"SHT_CUDA_INFO"
	.align	4


	//----- nvinfo : EIATTR_REGCOUNT
	.align		4
        /*0000*/ 	.byte	0x04, 0x2f
        /*0002*/ 	.short	(.L_1 - .L_0)
	.align		4
.L_0:
        /*0004*/ 	.word	index@(triton_poi_fused__unsafe_index_add_convolution_mul_relu_sub_40)
        /*0008*/ 	.word	0x00000020


	//----- nvinfo : EIATTR_MIN_STACK_SIZE
	.align		4
.L_1:
        /*000c*/ 	.byte	0x04, 0x12
        /*000e*/ 	.short	(.L_3 - .L_2)
	.align		4
.L_2:
        /*0010*/ 	.word	index@(triton_poi_fused__unsafe_index_add_convolution_mul_relu_sub_40)
        /*0014*/ 	.word	0x00000000


	//----- nvinfo : EIATTR_FRAME_SIZE
	.align		4
.L_3:
        /*0018*/ 	.byte	0x04, 0x11
        /*001a*/ 	.short	(.L_5 - .L_4)
	.align		4
.L_4:
        /*001c*/ 	.word	index@(triton_poi_fused__unsafe_index_add_convolution_mul_relu_sub_40)
        /*0020*/ 	.word	0x00000000


	//----- nvinfo : EIATTR_MIN_STACK_SIZE
	.align		4
.L_5:
        /*0024*/ 	.byte	0x04, 0x12
        /*0026*/ 	.short	(.L_7 - .L_6)
	.align		4
.L_6:
        /*0028*/ 	.word	index@(triton_poi_fused__unsafe_index_add_convolution_mul_relu_sub_40)
        /*002c*/ 	.word	0x00000000
.L_7:


//--------------------- .nv.info.triton_poi_fused__unsafe_index_add_convolution_mul_relu_sub_40 --------------------------
	.section	.nv.info.triton_poi_fused__unsafe_index_add_convolution_mul_relu_sub_40,"",@"SHT_CUDA_INFO"
	.sectionflags	@""
	.align	4


	//----- nvinfo : EIATTR_CUDA_API_VERSION
	.align		4
        /*0000*/ 	.byte	0x04, 0x37
        /*0002*/ 	.short	(.L_9 - .L_8)
.L_8:
        /*0004*/ 	.word	0x0000007c


	//----- nvinfo : EIATTR_KPARAM_INFO
	.align		4
.L_9:
        /*0008*/ 	.byte	0x04, 0x17
        /*000a*/ 	.short	(.L_11 - .L_10)
.L_10:
        /*000c*/ 	.word	0x00000000
        /*0010*/ 	.short	0x000f
        /*0012*/ 	.short	0x0078
        /*0014*/ 	.byte	0x00, 0xf0, 0x11, 0x00


	//----- nvinfo : EIATTR_KPARAM_INFO
	.align		4
.L_11:
        /*0018*/ 	.byte	0x04, 0x17
        /*001a*/ 	.short	(.L_13 - .L_12)
.L_12:
        /*001c*/ 	.word	0x00000000
        /*0020*/ 	.short	0x000e
        /*0022*/ 	.short	0x0070
        /*0024*/ 	.byte	0x00, 0xf4, 0x21, 0x00


	//----- nvinfo : EIATTR_KPARAM_INFO
	.align		4
.L_13:
        /*0028*/ 	.byte	0x04, 0x17
        /*002a*/ 	.short	(.L_15 - .L_14)
.L_14:
        /*002c*/ 	.word	0x00000000
        /*0030*/ 	.short	0x000d
        /*0032*/ 	.short	0x0068
        /*0034*/ 	.byte	0x00, 0xf4, 0x21, 0x00


	//----- nvinfo : EIATTR_KPARAM_INFO
	.align		4
.L_15:
        /*0038*/ 	.byte	0x04, 0x17
        /*003a*/ 	.short	(.L_17 - .L_16)
.L_16:
        /*003c*/ 	.word	0x00000000
        /*0040*/ 	.short	0x000c
        /*0042*/ 	.short	0x0060
        /*0044*/ 	.byte	0x00, 0xf4, 0x21, 0x00


	//----- nvinfo : EIATTR_KPARAM_INFO
	.align		4
.L_17:
        /*0048*/ 	.byte	0x04, 0x17
        /*004a*/ 	.short	(.L_19 - .L_18)
.L_18:
        /*004c*/ 	.word	0x00000000
        /*0050*/ 	.short	0x000b
        /*0052*/ 	.short	0x0058
        /*0054*/ 	.byte	0x00, 0xf4, 0x21, 0x00


	//----- nvinfo : EIATTR_KPARAM_INFO
	.align		4
.L_19:
        /*0058*/ 	.byte	0x04, 0x17
        /*005a*/ 	.short	(.L_21 - .L_20)
.L_20:
        /*005c*/ 	.word	0x00000000
        /*0060*/ 	.short	0x000a
        /*0062*/ 	.short	0x0050
        /*0064*/ 	.byte	0x00, 0xf4, 0x21, 0x00


	//----- nvinfo : EIATTR_KPARAM_INFO
	.align		4
.L_21:
        /*0068*/ 	.byte	0x04, 0x17
        /*006a*/ 	.short	(.L_23 - .L_22)
.L_22:
        /*006c*/ 	.word	0x00000000
        /*0070*/ 	.short	0x0009
        /*0072*/ 	.short	0x0048
        /*0074*/ 	.byte	0x00, 0xf4, 0x21, 0x00


	//----- nvinfo : EIATTR_KPARAM_INFO
	.align		4
.L_23:
        /*0078*/ 	.byte	0x04, 0x17
        /*007a*/ 	.short	(.L_25 - .L_24)
.L_24:
        /*007c*/ 	.word	0x00000000
        /*0080*/ 	.short	0x0008
        /*0082*/ 	.short	0x0040
        /*0084*/ 	.byte	0x00, 0xf4, 0x21, 0x00


	//----- nvinfo : EIATTR_KPARAM_INFO
	.align		4
.L_25:
        /*0088*/ 	.byte	0x04, 0x17
        /*008a*/ 	.short	(.L_27 - .L_26)
.L_26:
        /*008c*/ 	.word	0x00000000
        /*0090*/ 	.short	0x0007
        /*0092*/ 	.short	0x0038
        /*0094*/ 	.byte	0x00, 0xf4, 0x21, 0x00


	//----- nvinfo : EIATTR_KPARAM_INFO
	.align		4
.L_27:
        /*0098*/ 	.byte	0x04, 0x17
        /*009a*/ 	.short	(.L_29 - .L_28)
.L_28:
        /*009c*/ 	.word	0x00000000
        /*00a0*/ 	.short	0x0006
        /*00a2*/ 	.short	0x0030
        /*00a4*/ 	.byte	0x00, 0xf4, 0x21, 0x00


	//----- nvinfo : EIATTR_KPARAM_INFO
	.align		4
.L_29:
        /*00a8*/ 	.byte	0x04, 0x17
        /*00aa*/ 	.short	(.L_31 - .L_30)
.L_30:
        /*00ac*/ 	.word	0x00000000
        /*00b0*/ 	.short	0x0005
        /*00b2*/ 	.short	0x0028
        /*00b4*/ 	.byte	0x00, 0xf4, 0x21, 0x00


	//----- nvinfo : EIATTR_KPARAM_INFO
	.align		4
.L_31:
        /*00b8*/ 	.byte	0x04, 0x17
        /*00ba*/ 	.short	(.L_33 - .L_32)
.L_32:
        /*00bc*/ 	.word	0x00000000
        /*00c0*/ 	.short	0x0004
        /*00c2*/ 	.short	0x0020
        /*00c4*/ 	.byte	0x00, 0xf4, 0x21, 0x00


	//----- nvinfo : EIATTR_KPARAM_INFO
	.align		4
.L_33:
        /*00c8*/ 	.byte	0x04, 0x17
        /*00ca*/ 	.short	(.L_35 - .L_34)
.L_34:
        /*00cc*/ 	.word	0x00000000
        /*00d0*/ 	.short	0x0003
        /*00d2*/ 	.short	0x0018
        /*00d4*/ 	.byte	0x00, 0xf4, 0x21, 0x00


	//----- nvinfo : EIATTR_KPARAM_INFO
	.align		4
.L_35:
        /*00d8*/ 	.byte	0x04, 0x17
        /*00da*/ 	.short	(.L_37 - .L_36)
.L_36:
        /*00dc*/ 	.word	0x00000000
        /*00e0*/ 	.short	0x0002
        /*00e2*/ 	.short	0x0010
        /*00e4*/ 	.byte	0x00, 0xf4, 0x21, 0x00


	//----- nvinfo : EIATTR_KPARAM_INFO
	.align		4
.L_37:
        /*00e8*/ 	.byte	0x04, 0x17
        /*00ea*/ 	.short	(.L_39 - .L_38)
.L_38:
        /*00ec*/ 	.word	0x00000000
        /*00f0*/ 	.short	0x0001
        /*00f2*/ 	.short	0x0008
        /*00f4*/ 	.byte	0x00, 0xf4, 0x21, 0x00


	//----- nvinfo : EIATTR_KPARAM_INFO
	.align		4
.L_39:
        /*00f8*/ 	.byte	0x04, 0x17
        /*00fa*/ 	.short	(.L_41 - .L_40)
.L_40:
        /*00fc*/ 	.word	0x00000000
        /*0100*/ 	.short	0x0000
        /*0102*/ 	.short	0x0000
        /*0104*/ 	.byte	0x00, 0xf4, 0x21, 0x00


	//----- nvinfo : EIATTR_SPARSE_MMA_MASK
	.align		4
.L_41:
        /*0108*/ 	.byte	0x03, 0x50
        /*010a*/ 	.short	0x0000


	//----- nvinfo : EIATTR_MAXREG_COUNT
	.align		4
        /*010c*/ 	.byte	0x03, 0x1b
        /*010e*/ 	.short	0x00ff


	//----- nvinfo : EIATTR_EXIT_INSTR_OFFSETS
	.align		4
        /*0110*/ 	.byte	0x04, 0x1c
        /*0112*/ 	.short	(.L_43 - .L_42)


	//   ....[0]....
.L_42:
        /*0114*/ 	.word	0x00000b70


	//----- nvinfo : EIATTR_REQNTID
	.align		4
.L_43:
        /*0118*/ 	.byte	0x04, 0x10
        /*011a*/ 	.short	(.L_45 - .L_44)
.L_44:
        /*011c*/ 	.word	0x00000080
        /*0120*/ 	.word	0x00000001
        /*0124*/ 	.word	0x00000001


	//----- nvinfo : EIATTR_CBANK_PARAM_SIZE
	.align		4
.L_45:
        /*0128*/ 	.byte	0x03, 0x19
        /*012a*/ 	.short	0x007c


	//----- nvinfo : EIATTR_PARAM_CBANK
	.align		4
        /*012c*/ 	.byte	0x04, 0x0a
        /*012e*/ 	.short	(.L_47 - .L_46)
	.align		4
.L_46:
        /*0130*/ 	.word	index@(.nv.constant0.triton_poi_fused__unsafe_index_add_convolution_mul_relu_sub_40)
        /*0134*/ 	.short	0x0210
        /*0136*/ 	.short	0x007c


	//----- nvinfo : EIATTR_SW_WAR
	.align		4
.L_47:
        /*0138*/ 	.byte	0x04, 0x36
        /*013a*/ 	.short	(.L_49 - .L_48)
.L_48:
        /*013c*/ 	.word	0x00000008
.L_49:


//--------------------- .nv.callgraph             --------------------------
	.section	.nv.callgraph,"",@"SHT_CUDA_CALLGRAPH"
	.align	4
	.sectionentsize	8
	.align		4
        /*0000*/ 	.word	0x00000000
	.align		4
        /*0004*/ 	.word	0xffffffff
	.align		4
        /*0008*/ 	.word	0x00000000
	.align		4
        /*000c*/ 	.word	0xfffffffe
	.align		4
        /*0010*/ 	.word	0x00000000
	.align		4
        /*0014*/ 	.word	0xfffffffd
	.align		4
        /*0018*/ 	.word	0x00000000
	.align		4
        /*001c*/ 	.word	0xfffffffc


//--------------------- .text.triton_poi_fused__unsafe_index_add_convolution_mul_relu_sub_40 --------------------------
	.section	.text.triton_poi_fused__unsafe_index_add_convolution_mul_relu_sub_40,"ax",@progbits
	.align	128
        .global         triton_poi_fused__unsafe_index_add_convolution_mul_relu_sub_40
        .type           triton_poi_fused__unsafe_index_add_convolution_mul_relu_sub_40,@function
        .size           triton_poi_fused__unsafe_index_add_convolution_mul_relu_sub_40,(.L_x_1 - triton_poi_fused__unsafe_index_add_convolution_mul_relu_sub_40)
        .other          triton_poi_fused__unsafe_index_add_convolution_mul_relu_sub_40,@"STO_CUDA_ENTRY STV_DEFAULT"
triton_poi_fused__unsafe_index_add_convolution_mul_relu_sub_40:
.text.triton_poi_fused__unsafe_index_add_convolution_mul_relu_sub_40:
[----:B------:R-:W-:Y:S01]  /*0000*/  LDC R1, c[0x0][0x28] ;  /* 0x00000a00ff017b82 */ /* 0x000fe20000000800 */
[----:B------:R-:W1:Y:S07]  /*0010*/  S2R R3, SR_TID.X ;  /* 0x0000000000037919 */ /* 0x000e6e0000002100 */
[----:B------:R-:W2:Y:S01]  /*0020*/  LDC.64 R12, c[0x0][0x210] ;  /* 0x00008400ff0c7b82 */ /* 0x000ea20000000a00 */
[----:B------:R-:W-:Y:S01]  /*0030*/  ULDC.64 UR4, c[0x0][0x208] ;  /* 0x0000820000047ab9 */ /* 0x000fe20000000a00 */
[----:B------:R-:W-:Y:S01]  /*0040*/  ULDC.64 UR6, c[0x0][0x220] ;  /* 0x0000880000067ab9 */ /* 0x000fe20000000a00 */
[----:B------:R-:W3:Y:S01]  /*0050*/  S2R R0, SR_CTAID.X ;  /* 0x0000000000007919 */ /* 0x000ee20000002500 */
[----:B------:R-:W-:Y:S01]  /*0060*/  ULDC.64 UR8, c[0x0][0x250] ;  /* 0x0000940000087ab9 */ /* 0x000fe20000000a00 */
[----:B------:R-:W-:-:S03]  /*0070*/  ULDC.64 UR10, c[0x0][0x260] ;  /* 0x00009800000a7ab9 */ /* 0x000fc60000000a00 */
[----:B------:R-:W4:Y:S08]  /*0080*/  LDC.64 R10, c[0x0][0x218] ;  /* 0x00008600ff0a7b82 */ /* 0x000f300000000a00 */
[----:B------:R-:W5:Y:S01]  /*0090*/  LDC.64 R8, c[0x0][0x240] ;  /* 0x00009000ff087b82 */ /* 0x000f620000000a00 */
[----:B-1----:R-:W-:-:S05]  /*00a0*/  LOP3.LUT R3, R3, 0x7f, RZ, 0xc0, !PT ;  /* 0x0000007f03037812 */ /* 0x002fca00078ec0ff */
[----:B---3--:R-:W-:-:S05]  /*00b0*/  IMAD R4, R0, 0x80, R3 ;  /* 0x0000008000047824 */ /* 0x008fca00078e0203 */
[----:B------:R-:W-:-:S04]  /*00c0*/  SHF.R.S32.HI R3, RZ, 0x1f, R4 ;  /* 0x0000001fff037819 */ /* 0x000fc80000011404 */
[----:B------:R-:W-:-:S04]  /*00d0*/  LEA.HI R3, R3, R4, RZ, 0x6 ;  /* 0x0000000403037211 */ /* 0x000fc800078f30ff */
[----:B------:R-:W-:Y:S02]  /*00e0*/  SHF.R.S32.HI R6, RZ, 0x6, R3 ;  /* 0x00000006ff067819 */ /* 0x000fe40000011403 */
[----:B------:R-:W-:Y:S02]  /*00f0*/  LOP3.LUT R23, R3, 0xffffffc0, RZ, 0xc0, !PT ;  /* 0xffffffc003177812 */ /* 0x000fe400078ec0ff */
[----:B------:R-:W-:-:S03]  /*0100*/  LEA.HI R2, R6, R6, RZ, 0x6 ;  /* 0x0000000606027211 */ /* 0x000fc600078f30ff */
[----:B------:R-:W-:Y:S01]  /*0110*/  IMAD.IADD R23, R4, 0x1, -R23 ;  /* 0x0000000104177824 */ /* 0x000fe200078e0a17 */
[----:B------:R-:W-:Y:S02]  /*0120*/  LOP3.LUT R5, R2, 0xffffffc0, RZ, 0xc0, !PT ;  /* 0xffffffc002057812 */ /* 0x000fe400078ec0ff */
[----:B------:R-:W1:Y:S03]  /*0130*/  LDC.64 R2, c[0x0][0x230] ;  /* 0x00008c00ff027b82 */ /* 0x000e660000000a00 */
[----:B------:R-:W-:-:S04]  /*0140*/  IMAD.IADD R6, R6, 0x1, -R5 ;  /* 0x0000000106067824 */ /* 0x000fc800078e0a05 */
[----:B--2---:R-:W-:-:S04]  /*0150*/  IMAD.WIDE R12, R6, 0x8, R12 ;  /* 0x00000008060c7825 */ /* 0x004fc800078e020c */
[----:B----4-:R-:W-:Y:S02]  /*0160*/  IMAD.WIDE R10, R23, 0x8, R10 ;  /* 0x00000008170a7825 */ /* 0x010fe400078e020a */
[----:B------:R-:W2:Y:S04]  /*0170*/  LDG.E.EL.64 R12, desc[UR4][R12.64] ;  /* 0x000000040c0c7981 */ /* 0x000ea8000c2e1b00 */
[----:B------:R-:W3:Y:S01]  /*0180*/  LDG.E.EL.64 R10, desc[UR4][R10.64] ;  /* 0x000000040a0a7981 */ /* 0x000ee2000c2e1b00 */
[----:B-----5:R-:W-:-:S06]  /*0190*/  IMAD.WIDE R8, R6, 0x8, R8 ;  /* 0x0000000806087825 */ /* 0x020fcc00078e0208 */
[----:B------:R-:W4:Y:S01]  /*01a0*/  LDG.E.EL.64 R8, desc[UR4][R8.64] ;  /* 0x0000000408087981 */ /* 0x000f22000c2e1b00 */
[----:B-1----:R-:W-:-:S06]  /*01b0*/  IMAD.WIDE R2, R23, 0x8, R2 ;  /* 0x0000000817027825 */ /* 0x002fcc00078e0202 */
[----:B------:R-:W5:Y:S01]  /*01c0*/  LDG.E.EL.64 R2, desc[UR4][R2.64] ;  /* 0x0000000402027981 */ /* 0x000f62000c2e1b00 */
[----:B------:R-:W-:-:S04]  /*01d0*/  SHF.R.S32.HI R5, RZ, 0x18, R0 ;  /* 0x00000018ff057819 */ /* 0x000fc80000011400 */
[----:B------:R-:W-:-:S04]  /*01e0*/  SGXT R5, R5, 0x1 ;  /* 0x000000010505781a */ /* 0x000fc80000000200 */
[----:B------:R-:W-:-:S04]  /*01f0*/  LEA.HI R5, R5, R4, RZ, 0xc ;  /* 0x0000000405057211 */ /* 0x000fc800078f60ff */
[----:B------:R-:W-:-:S05]  /*0200*/  SHF.R.S32.HI R5, RZ, 0xc, R5 ;  /* 0x0000000cff057819 */ /* 0x000fca0000011405 */
[----:B------:R-:W-:-:S05]  /*0210*/  IMAD.SHL.U32 R16, R5, 0x10, RZ ;  /* 0x0000001005107824 */ /* 0x000fca00078e00ff */
[----:B------:R-:W-:Y:S01]  /*0220*/  SHF.R.S32.HI R15, RZ, 0x1f, R16 ;  /* 0x0000001fff0f7819 */ /* 0x000fe20000011410 */
[----:B------:R-:W1:Y:S02]  /*0230*/  LDC.64 R28, c[0x0][0x228] ;  /* 0x00008a00ff1c7b82 */ /* 0x000e640000000a00 */
[----:B-1----:R-:W5:Y:S01]  /*0240*/  LDG.E R26, desc[UR4][R28.64] ;  /* 0x000000041c1a7981 */ /* 0x002f62000c1e1900 */
[----:B--2---:R-:W-:-:S04]  /*0250*/  SHF.R.U32.HI R7, RZ, 0x1d, R13 ;  /* 0x0000001dff077819 */ /* 0x004fc8000001160d */
[----:B------:R-:W-:Y:S02]  /*0260*/  LOP3.LUT R7, R7, 0x4, RZ, 0xc0, !PT ;  /* 0x0000000407077812 */ /* 0x000fe400078ec0ff */
[----:B---3--:R-:W-:Y:S02]  /*0270*/  SHF.R.U32.HI R17, RZ, 0x1d, R11 ;  /* 0x0000001dff117819 */ /* 0x008fe4000001160b */
[----:B------:R-:W-:Y:S02]  /*0280*/  IADD3 R7, P0, R12, R7, RZ ;  /* 0x000000070c077210 */ /* 0x000fe40007f1e0ff */
[----:B------:R-:W-:-:S03]  /*0290*/  LOP3.LUT R17, R17, 0x4, RZ, 0xc0, !PT ;  /* 0x0000000411117812 */ /* 0x000fc600078ec0ff */
[----:B------:R-:W-:Y:S01]  /*02a0*/  IMAD.X R12, RZ, RZ, R13, P0 ;  /* 0x000000ffff0c7224 */ /* 0x000fe200000e060d */
[----:B------:R-:W-:Y:S02]  /*02b0*/  IADD3 R17, P0, R10, R17, RZ ;  /* 0x000000110a117210 */ /* 0x000fe40007f1e0ff */
[----:B------:R-:W-:-:S03]  /*02c0*/  LEA R14, P1, R7, R16, 0x2 ;  /* 0x00000010070e7211 */ /* 0x000fc600078210ff */
[----:B------:R-:W-:Y:S01]  /*02d0*/  IMAD.X R18, RZ, RZ, R11, P0 ;  /* 0x000000ffff127224 */ /* 0x000fe200000e060b */
[----:B------:R-:W-:Y:S02]  /*02e0*/  LEA.HI.X R7, R7, R15, R12, 0x2, P1 ;  /* 0x0000000f07077211 */ /* 0x000fe400008f140c */
[----:B------:R-:W-:-:S05]  /*02f0*/  IADD3 R0, P0, R14, R17, RZ ;  /* 0x000000110e007210 */ /* 0x000fca0007f1e0ff */
[----:B------:R-:W-:Y:S02]  /*0300*/  IMAD.X R5, R7, 0x1, R18, P0 ;  /* 0x0000000107057824 */ /* 0x000fe400000e0612 */
[C---:B------:R-:W-:Y:S01]  /*0310*/  IMAD.SHL.U32 R12, R0.reuse, 0x4, RZ ;  /* 0x00000004000c7824 */ /* 0x040fe200078e00ff */
[----:B----4-:R-:W-:Y:S02]  /*0320*/  SHF.R.U32.HI R19, RZ, 0x1d, R9 ;  /* 0x0000001dff137819 */ /* 0x010fe40000011609 */
[----:B------:R-:W-:Y:S02]  /*0330*/  SHF.L.U64.HI R0, R0, 0x2, R5 ;  /* 0x0000000200007819 */ /* 0x000fe40000010205 */
[----:B------:R-:W-:Y:S02]  /*0340*/  IADD3 R20, P0, R12, UR6, RZ ;  /* 0x000000060c147c10 */ /* 0x000fe4000ff1e0ff */
[----:B------:R-:W-:Y:S02]  /*0350*/  IADD3 R10, P1, R12, UR8, RZ ;  /* 0x000000080c0a7c10 */ /* 0x000fe4000ff3e0ff */
[----:B------:R-:W-:-:S02]  /*0360*/  IADD3.X R21, R0, UR7, RZ, P0, !PT ;  /* 0x0000000700157c10 */ /* 0x000fc400087fe4ff */
[----:B------:R-:W-:Y:S02]  /*0370*/  IADD3 R12, P0, R12, UR10, RZ ;  /* 0x0000000a0c0c7c10 */ /* 0x000fe4000ff1e0ff */
[----:B------:R-:W-:Y:S01]  /*0380*/  LOP3.LUT R19, R19, 0x4, RZ, 0xc0, !PT ;  /* 0x0000000413137812 */ /* 0x000fe200078ec0ff */
[----:B------:R1:W2:Y:S01]  /*0390*/  LDG.E.EL R25, desc[UR4][R20.64] ;  /* 0x0000000414197981 */ /* 0x0002a2000c2e1900 */
[----:B------:R-:W-:Y:S02]  /*03a0*/  IADD3.X R13, R0, UR11, RZ, P0, !PT ;  /* 0x0000000b000d7c10 */ /* 0x000fe400087fe4ff */
[----:B------:R-:W-:Y:S02]  /*03b0*/  IADD3 R8, P0, R8, R19, RZ ;  /* 0x0000001308087210 */ /* 0x000fe40007f1e0ff */
[----:B-----5:R-:W-:-:S03]  /*03c0*/  SHF.R.U32.HI R27, RZ, 0x1d, R3 ;  /* 0x0000001dff1b7819 */ /* 0x020fc60000011603 */
[----:B------:R-:W-:Y:S02]  /*03d0*/  IMAD.X R19, RZ, RZ, R9, P0 ;  /* 0x000000ffff137224 */ /* 0x000fe400000e0609 */
[C---:B------:R-:W-:Y:S01]  /*03e0*/  IMAD.SHL.U32 R9, R8.reuse, 0x4, RZ ;  /* 0x0000000408097824 */ /* 0x040fe200078e00ff */
[----:B------:R-:W-:Y:S02]  /*03f0*/  LOP3.LUT R27, R27, 0x4, RZ, 0xc0, !PT ;  /* 0x000000041b1b7812 */ /* 0x000fe400078ec0ff */
[----:B------:R-:W-:Y:S02]  /*0400*/  IADD3.X R11, R0, UR9, RZ, P1, !PT ;  /* 0x00000009000b7c10 */ /* 0x000fe40008ffe4ff */
[--C-:B------:R-:W-:Y:S01]  /*0410*/  IADD3 R17, P1, P2, R9, R17, R16.reuse ;  /* 0x0000001109117210 */ /* 0x100fe20007a3e010 */
[----:B------:R-:W3:Y:S01]  /*0420*/  LDG.E.EL R0, desc[UR4][R12.64] ;  /* 0x000000040c007981 */ /* 0x000ee2000c2e1900 */
[----:B------:R-:W-:Y:S02]  /*0430*/  SHF.L.U64.HI R8, R8, 0x2, R19 ;  /* 0x0000000208087819 */ /* 0x000fe40000010213 */
[----:B------:R-:W-:Y:S01]  /*0440*/  IADD3 R27, P0, R2, R27, RZ ;  /* 0x0000001b021b7210 */ /* 0x000fe20007f1e0ff */
[----:B------:R-:W-:Y:S01]  /*0450*/  IMAD.SHL.U32 R24, R17, 0x4, RZ ;  /* 0x0000000411187824 */ /* 0x000fe200078e00ff */
[----:B------:R-:W-:Y:S01]  /*0460*/  IADD3.X R18, R8, R18, R15, P1, P2 ;  /* 0x0000001208127210 */ /* 0x000fe20000fe440f */
[----:B------:R4:W5:Y:S01]  /*0470*/  LDG.E.EL R5, desc[UR4][R10.64] ;  /* 0x000000040a057981 */ /* 0x000962000c2e1900 */
[----:B------:R-:W-:Y:S01]  /*0480*/  IADD3 R2, P3, P4, R9, R27, R16 ;  /* 0x0000001b09027210 */ /* 0x000fe20007c7e010 */
[----:B-1----:R-:W-:Y:S01]  /*0490*/  IMAD.X R20, RZ, RZ, R3, P0 ;  /* 0x000000ffff147224 */ /* 0x002fe200000e0603 */
[----:B------:R-:W-:-:S02]  /*04a0*/  IADD3 R9, P0, R27, R14, RZ ;  /* 0x0000000e1b097210 */ /* 0x000fc40007f1e0ff */
[----:B------:R-:W-:Y:S02]  /*04b0*/  SHF.L.U64.HI R27, R17, 0x2, R18 ;  /* 0x00000002111b7819 */ /* 0x000fe40000010212 */
[----:B------:R-:W-:Y:S01]  /*04c0*/  IADD3 R18, P1, R24, UR6, RZ ;  /* 0x0000000618127c10 */ /* 0x000fe2000ff3e0ff */
[----:B0---4-:R-:W0:Y:S03]  /*04d0*/  LDC.64 R10, c[0x0][0x238] ;  /* 0x00008e00ff0a7b82 */ /* 0x011e260000000a00 */
[----:B------:R-:W-:Y:S02]  /*04e0*/  IADD3.X R19, R27, UR7, RZ, P1, !PT ;  /* 0x000000071b137c10 */ /* 0x000fe40008ffe4ff */
[----:B------:R-:W-:Y:S01]  /*04f0*/  IADD3.X R15, R8, R20, R15, P3, P4 ;  /* 0x00000014080f7210 */ /* 0x000fe20001fe840f */
[----:B------:R-:W-:Y:S02]  /*0500*/  IMAD.X R8, R20, 0x1, R7, P0 ;  /* 0x0000000114087824 */ /* 0x000fe400000e0607 */
[----:B------:R1:W4:Y:S01]  /*0510*/  LDG.E.EL R3, desc[UR4][R18.64] ;  /* 0x0000000412037981 */ /* 0x000322000c2e1900 */
[C---:B------:R-:W-:Y:S01]  /*0520*/  SHF.L.U64.HI R7, R2.reuse, 0x2, R15 ;  /* 0x0000000202077819 */ /* 0x040fe2000001020f */
[----:B------:R-:W-:Y:S01]  /*0530*/  IMAD.SHL.U32 R2, R2, 0x4, RZ ;  /* 0x0000000402027824 */ /* 0x000fe200078e00ff */
[C---:B------:R-:W-:Y:S01]  /*0540*/  SHF.L.U64.HI R8, R9.reuse, 0x2, R8 ;  /* 0x0000000209087819 */ /* 0x040fe20000010208 */
[----:B------:R-:W0:Y:S01]  /*0550*/  LDC.64 R12, c[0x0][0x258] ;  /* 0x00009600ff0c7b82 */ /* 0x000e220000000a00 */
[----:B------:R-:W-:-:S07]  /*0560*/  IMAD.SHL.U32 R9, R9, 0x4, RZ ;  /* 0x0000000409097824 */ /* 0x000fce00078e00ff */
[----:B-1----:R-:W1:Y:S01]  /*0570*/  LDC.64 R18, c[0x0][0x268] ;  /* 0x00009a00ff127b82 */ /* 0x002e620000000a00 */
[----:B------:R-:W-:Y:S02]  /*0580*/  IADD3 R14, P1, R2, UR6, RZ ;  /* 0x00000006020e7c10 */ /* 0x000fe4000ff3e0ff */
[----:B------:R-:W-:Y:S02]  /*0590*/  IADD3 R16, P0, R9, UR6, RZ ;  /* 0x0000000609107c10 */ /* 0x000fe4000ff1e0ff */
[----:B------:R-:W-:Y:S02]  /*05a0*/  IADD3.X R15, R7, UR7, RZ, P1, !PT ;  /* 0x00000007070f7c10 */ /* 0x000fe40008ffe4ff */
[----:B------:R-:W-:Y:S02]  /*05b0*/  IADD3.X R17, R8, UR7, RZ, P0, !PT ;  /* 0x0000000708117c10 */ /* 0x000fe400087fe4ff */
[----:B------:R-:W-:Y:S02]  /*05c0*/  IADD3 R20, P1, R24, UR8, RZ ;  /* 0x0000000818147c10 */ /* 0x000fe4000ff3e0ff */
[----:B------:R-:W-:Y:S01]  /*05d0*/  IADD3 R28, P0, R9, UR8, RZ ;  /* 0x00000008091c7c10 */ /* 0x000fe2000ff1e0ff */
[----:B------:R-:W2:Y:S01]  /*05e0*/  LDG.E.EL R15, desc[UR4][R14.64] ;  /* 0x000000040e0f7981 */ /* 0x000ea2000c2e1900 */
[----:B------:R-:W-:Y:S01]  /*05f0*/  IADD3.X R21, R27, UR9, RZ, P1, !PT ;  /* 0x000000091b157c10 */ /* 0x000fe20008ffe4ff */
[----:B0-----:R-:W-:Y:S01]  /*0600*/  IMAD.WIDE R10, R23, 0x4, R10 ;  /* 0x00000004170a7825 */ /* 0x001fe200078e020a */
[----:B------:R-:W-:Y:S01]  /*0610*/  IADD3.X R29, R8, UR9, RZ, P0, !PT ;  /* 0x00000009081d7c10 */ /* 0x000fe200087fe4ff */
[----:B------:R-:W5:Y:S01]  /*0620*/  LDG.E R12, desc[UR4][R12.64] ;  /* 0x000000040c0c7981 */ /* 0x000f62000c1e1900 */
[----:B------:R-:W-:-:S03]  /*0630*/  IADD3 R22, P1, R2, UR8, RZ ;  /* 0x0000000802167c10 */ /* 0x000fc6000ff3e0ff */
[----:B------:R-:W3:Y:S04]  /*0640*/  LDG.E.EL R20, desc[UR4][R20.64] ;  /* 0x0000000414147981 */ /* 0x000ee8000c2e1900 */
[----:B------:R0:W3:Y:S01]  /*0650*/  LDG.E.EL R14, desc[UR4][R16.64] ;  /* 0x00000004100e7981 */ /* 0x0000e2000c2e1900 */
[----:B------:R-:W-:-:S03]  /*0660*/  IADD3.X R23, R7, UR9, RZ, P1, !PT ;  /* 0x0000000907177c10 */ /* 0x000fc60008ffe4ff */
[----:B------:R-:W3:Y:S04]  /*0670*/  LDG.E.EL R29, desc[UR4][R28.64] ;  /* 0x000000041c1d7981 */ /* 0x000ee8000c2e1900 */
[----:B------:R1:W3:Y:S01]  /*0680*/  LDG.E.EL R21, desc[UR4][R10.64] ;  /* 0x000000040a157981 */ /* 0x0002e2000c2e1900 */
[----:B0-----:R-:W-:-:S03]  /*0690*/  IADD3 R16, P0, R24, UR10, RZ ;  /* 0x0000000a18107c10 */ /* 0x001fc6000ff1e0ff */
[----:B------:R-:W3:Y:S01]  /*06a0*/  LDG.E.EL R23, desc[UR4][R22.64] ;  /* 0x0000000416177981 */ /* 0x000ee2000c2e1900 */
[----:B------:R-:W-:-:S03]  /*06b0*/  IADD3.X R17, R27, UR11, RZ, P0, !PT ;  /* 0x0000000b1b117c10 */ /* 0x000fc600087fe4ff */
[----:B-1----:R0:W3:Y:S01]  /*06c0*/  LDG.E R27, desc[UR4][R18.64] ;  /* 0x00000004121b7981 */ /* 0x0020e2000c1e1900 */
[----:B------:R-:W-:-:S03]  /*06d0*/  IADD3 R10, P1, R2, UR10, RZ ;  /* 0x0000000a020a7c10 */ /* 0x000fc6000ff3e0ff */
[----:B------:R-:W3:Y:S01]  /*06e0*/  LDG.E.EL R16, desc[UR4][R16.64] ;  /* 0x0000000410107981 */ /* 0x000ee2000c2e1900 */
[----:B------:R-:W-:Y:S02]  /*06f0*/  IADD3.X R11, R7, UR11, RZ, P1, !PT ;  /* 0x0000000b070b7c10 */ /* 0x000fe40008ffe4ff */
[----:B0-----:R-:W-:-:S03]  /*0700*/  IADD3 R18, P0, R9, UR10, RZ ;  /* 0x0000000a09127c10 */ /* 0x001fc6000ff1e0ff */
[----:B------:R-:W3:Y:S01]  /*0710*/  LDG.E.EL R10, desc[UR4][R10.64] ;  /* 0x000000040a0a7981 */ /* 0x000ee2000c2e1900 */
[----:B------:R-:W-:Y:S02]  /*0720*/  IADD3.X R19, R8, UR11, RZ, P0, !PT ;  /* 0x0000000b08137c10 */ /* 0x000fe400087fe4ff */
[----:B------:R-:W0:Y:S03]  /*0730*/  LDC.64 R8, c[0x0][0x248] ;  /* 0x00009200ff087b82 */ /* 0x000e260000000a00 */
[----:B------:R-:W3:Y:S01]  /*0740*/  LDG.E.EL R2, desc[UR4][R18.64] ;  /* 0x0000000412027981 */ /* 0x000ee2000c2e1900 */
[----:B0-----:R-:W-:-:S06]  /*0750*/  IMAD.WIDE R8, R6, 0x4, R8 ;  /* 0x0000000406087825 */ /* 0x001fcc00078e0208 */
[----:B------:R0:W3:Y:S01]  /*0760*/  LDG.E.EL R8, desc[UR4][R8.64] ;  /* 0x0000000408087981 */ /* 0x0000e2000c2e1900 */
[C---:B----4-:R-:W-:Y:S01]  /*0770*/  FSETP.GEU.AND P0, PT, R26.reuse, -R3, PT ;  /* 0x800000031a00720b */ /* 0x050fe20003f0e000 */
[----:B------:R-:W-:-:S05]  /*0780*/  FADD R3, R26, R3 ;  /* 0x000000031a037221 */ /* 0x000fca0000000000 */
[----:B------:R-:W-:Y:S01]  /*0790*/  FSEL R6, R3, RZ, P0 ;  /* 0x000000ff03067208 */ /* 0x000fe20000000000 */
[C---:B--2---:R-:W-:Y:S01]  /*07a0*/  FADD R7, R26.reuse, R15 ;  /* 0x0000000f1a077221 */ /* 0x044fe20000000000 */
[----:B------:R-:W-:-:S04]  /*07b0*/  FSETP.GEU.AND P1, PT, R26, -R15, PT ;  /* 0x8000000f1a00720b */ /* 0x000fc80003f2e000 */
[----:B------:R-:W-:Y:S02]  /*07c0*/  FSEL R7, R7, RZ, P1 ;  /* 0x000000ff07077208 */ /* 0x000fe40000800000 */
[C---:B------:R-:W-:Y:S01]  /*07d0*/  FSETP.GEU.AND P1, PT, R26.reuse, -R25, PT ;  /* 0x800000191a00720b */ /* 0x040fe20003f2e000 */
[----:B------:R-:W-:Y:S01]  /*07e0*/  FADD R25, R26, R25 ;  /* 0x000000191a197221 */ /* 0x000fe20000000000 */
[C---:B-----5:R-:W-:Y:S01]  /*07f0*/  FADD R3, R12.reuse, R5 ;  /* 0x000000050c037221 */ /* 0x060fe20000000000 */
[----:B------:R-:W-:Y:S02]  /*0800*/  FSETP.GEU.AND P5, PT, R12, -R5, PT ;  /* 0x800000050c00720b */ /* 0x000fe40003fae000 */
[C---:B---3--:R-:W-:Y:S01]  /*0810*/  FSETP.GEU.AND P6, PT, R26.reuse, -R14, PT ;  /* 0x8000000e1a00720b */ /* 0x048fe20003fce000 */
[----:B------:R-:W-:Y:S01]  /*0820*/  FADD R14, R26, R14 ;  /* 0x0000000e1a0e7221 */ /* 0x000fe20000000000 */
[----:B------:R-:W-:Y:S01]  /*0830*/  FADD R7, -R6, R7 ;  /* 0x0000000706077221 */ /* 0x000fe20000000100 */
[C---:B------:R-:W-:Y:S01]  /*0840*/  FSETP.GEU.AND P0, PT, R12.reuse, -R20, PT ;  /* 0x800000140c00720b */ /* 0x040fe20003f0e000 */
[C---:B------:R-:W-:Y:S01]  /*0850*/  FADD R20, R12.reuse, R20 ;  /* 0x000000140c147221 */ /* 0x040fe20000000000 */
[C---:B------:R-:W-:Y:S01]  /*0860*/  FSETP.GEU.AND P3, PT, R12.reuse, -R29, PT ;  /* 0x8000001d0c00720b */ /* 0x040fe20003f6e000 */
[----:B------:R-:W-:Y:S01]  /*0870*/  FADD R29, R12, R29 ;  /* 0x0000001d0c1d7221 */ /* 0x000fe20000000000 */
[----:B------:R-:W-:-:S02]  /*0880*/  FSEL R15, R14, RZ, P6 ;  /* 0x000000ff0e0f7208 */ /* 0x000fc40003000000 */
[C---:B------:R-:W-:Y:S01]  /*0890*/  FSETP.GEU.AND P4, PT, R12.reuse, -R23, PT ;  /* 0x800000170c00720b */ /* 0x040fe20003f8e000 */
[----:B------:R-:W-:Y:S01]  /*08a0*/  FADD R23, R12, R23 ;  /* 0x000000170c177221 */ /* 0x000fe20000000000 */
[----:B------:R-:W-:Y:S02]  /*08b0*/  FSEL R12, R3, RZ, P5 ;  /* 0x000000ff030c7208 */ /* 0x000fe40002800000 */
[C---:B------:R-:W-:Y:S01]  /*08c0*/  FSETP.GEU.AND P2, PT, R27.reuse, -R0, PT ;  /* 0x800000001b00720b */ /* 0x040fe20003f4e000 */
[----:B------:R-:W-:Y:S01]  /*08d0*/  FADD R5, R27, R0 ;  /* 0x000000001b057221 */ /* 0x000fe20000000000 */
[----:B------:R-:W-:Y:S02]  /*08e0*/  FSEL R0, R25, RZ, P1 ;  /* 0x000000ff19007208 */ /* 0x000fe40000800000 */
[C---:B------:R-:W-:Y:S01]  /*08f0*/  FSETP.GEU.AND P1, PT, R27.reuse, -R16, PT ;  /* 0x800000101b00720b */ /* 0x040fe20003f2e000 */
[----:B------:R-:W-:Y:S01]  /*0900*/  FADD R16, R27, R16 ;  /* 0x000000101b107221 */ /* 0x000fe20000000000 */
[----:B0-----:R-:W-:-:S02]  /*0910*/  FFMA R9, R21, R7, R6 ;  /* 0x0000000715097223 */ /* 0x001fc40000000006 */
[----:B------:R-:W0:Y:S01]  /*0920*/  LDC.64 R6, c[0x0][0x278] ;  /* 0x00009e00ff067b82 */ /* 0x000e220000000a00 */
[C---:B------:R-:W-:Y:S01]  /*0930*/  FSETP.GEU.AND P6, PT, R27.reuse, -R10, PT ;  /* 0x8000000a1b00720b */ /* 0x040fe20003fce000 */
[----:B------:R-:W-:-:S06]  /*0940*/  FADD R13, R27, R10 ;  /* 0x0000000a1b0d7221 */ /* 0x000fcc0000000000 */
[----:B------:R-:W1:Y:S01]  /*0950*/  LDC.64 R10, c[0x0][0x280] ;  /* 0x0000a000ff0a7b82 */ /* 0x000e620000000a00 */
[C---:B------:R-:W-:Y:S01]  /*0960*/  FSETP.GEU.AND P5, PT, R27.reuse, -R2, PT ;  /* 0x800000021b00720b */ /* 0x040fe20003fae000 */
[----:B------:R-:W-:-:S06]  /*0970*/  FADD R27, R27, R2 ;  /* 0x000000021b1b7221 */ /* 0x000fcc0000000000 */
[----:B------:R-:W2:Y:S01]  /*0980*/  LDC.64 R2, c[0x0][0x270] ;  /* 0x00009c00ff027b82 */ /* 0x000ea20000000a00 */
[----:B------:R-:W-:Y:S02]  /*0990*/  FSEL R20, R20, RZ, P0 ;  /* 0x000000ff14147208 */ /* 0x000fe40000000000 */
[----:B------:R-:W-:Y:S02]  /*09a0*/  FSEL R23, R23, RZ, P4 ;  /* 0x000000ff17177208 */ /* 0x000fe40002000000 */
[----:B------:R-:W-:Y:S02]  /*09b0*/  FSEL R29, R29, RZ, P3 ;  /* 0x000000ff1d1d7208 */ /* 0x000fe40001800000 */
[----:B------:R-:W-:Y:S02]  /*09c0*/  FSEL R14, R5, RZ, P2 ;  /* 0x000000ff050e7208 */ /* 0x000fe40001000000 */
[----:B------:R-:W-:Y:S02]  /*09d0*/  FSEL R16, R16, RZ, P1 ;  /* 0x000000ff10107208 */ /* 0x000fe40000800000 */
[----:B------:R-:W-:-:S02]  /*09e0*/  FSEL R27, R27, RZ, P5 ;  /* 0x000000ff1b1b7208 */ /* 0x000fc40002800000 */
[----:B------:R-:W-:Y:S01]  /*09f0*/  FSEL R13, R13, RZ, P6 ;  /* 0x000000ff0d0d7208 */ /* 0x000fe20003000000 */
[----:B------:R-:W-:Y:S01]  /*0a00*/  FADD R5, -R0, R15 ;  /* 0x0000000f00057221 */ /* 0x000fe20000000100 */
[----:B------:R-:W-:Y:S01]  /*0a10*/  FADD R29, -R12, R29 ;  /* 0x0000001d0c1d7221 */ /* 0x000fe20000000100 */
[----:B------:R-:W-:Y:S01]  /*0a20*/  FADD R23, -R20, R23 ;  /* 0x0000001714177221 */ /* 0x000fe20000000100 */
[----:B------:R-:W-:Y:S01]  /*0a30*/  FADD R27, -R14, R27 ;  /* 0x0000001b0e1b7221 */ /* 0x000fe20000000100 */
[----:B------:R-:W-:Y:S01]  /*0a40*/  FADD R13, -R16, R13 ;  /* 0x0000000d100d7221 */ /* 0x000fe20000000100 */
[C---:B------:R-:W-:Y:S01]  /*0a50*/  FFMA R5, R21.reuse, R5, R0 ;  /* 0x0000000515057223 */ /* 0x040fe20000000000 */
[C---:B------:R-:W-:Y:S01]  /*0a60*/  FFMA R29, R21.reuse, R29, R12 ;  /* 0x0000001d151d7223 */ /* 0x040fe2000000000c */
[C---:B------:R-:W-:Y:S01]  /*0a70*/  FFMA R20, R21.reuse, R23, R20 ;  /* 0x0000001715147223 */ /* 0x040fe20000000014 */
[C---:B------:R-:W-:Y:S01]  /*0a80*/  FFMA R27, R21.reuse, R27, R14 ;  /* 0x0000001b151b7223 */ /* 0x040fe2000000000e */
[----:B------:R-:W-:Y:S01]  /*0a90*/  FFMA R16, R21, R13, R16 ;  /* 0x0000000d15107223 */ /* 0x000fe20000000010 */
[----:B------:R-:W-:Y:S01]  /*0aa0*/  FADD R9, -R5, R9 ;  /* 0x0000000905097221 */ /* 0x000fe20000000100 */
[----:B------:R-:W-:-:S02]  /*0ab0*/  IMAD R13, R4, 0xd, RZ ;  /* 0x0000000d040d7824 */ /* 0x000fc400078e02ff */
[----:B------:R-:W-:Y:S01]  /*0ac0*/  FADD R20, -R29, R20 ;  /* 0x000000141d147221 */ /* 0x000fe20000000100 */
[----:B------:R-:W-:Y:S01]  /*0ad0*/  FADD R16, -R27, R16 ;  /* 0x000000101b107221 */ /* 0x000fe20000000100 */
[----:B------:R-:W-:Y:S01]  /*0ae0*/  FFMA R9, R8, R9, R5 ;  /* 0x0000000908097223 */ /* 0x000fe20000000005 */
[----:B--2---:R-:W-:-:S04]  /*0af0*/  IMAD.WIDE R2, R13, 0x4, R2 ;  /* 0x000000040d027825 */ /* 0x004fc800078e0202 */
[C---:B------:R-:W-:Y:S01]  /*0b00*/  FFMA R29, R8.reuse, R20, R29 ;  /* 0x00000014081d7223 */ /* 0x040fe2000000001d */
[----:B------:R-:W-:Y:S01]  /*0b10*/  FFMA R27, R8, R16, R27 ;  /* 0x00000010081b7223 */ /* 0x000fe2000000001b */
[C---:B0-----:R-:W-:Y:S01]  /*0b20*/  IMAD.WIDE R6, R13.reuse, 0x4, R6 ;  /* 0x000000040d067825 */ /* 0x041fe200078e0206 */
[----:B------:R-:W-:Y:S03]  /*0b30*/  STG.E desc[UR4][R2.64], R9 ;  /* 0x0000000902007986 */ /* 0x000fe6000c101904 */
[----:B-1----:R-:W-:Y:S01]  /*0b40*/  IMAD.WIDE R10, R13, 0x4, R10 ;  /* 0x000000040d0a7825 */ /* 0x002fe200078e020a */
[----:B------:R-:W-:Y:S04]  /*0b50*/  STG.E desc[UR4][R6.64], R29 ;  /* 0x0000001d06007986 */ /* 0x000fe8000c101904 */
[----:B------:R-:W-:Y:S01]  /*0b60*/  STG.E desc[UR4][R10.64], R27 ;  /* 0x0000001b0a007986 */ /* 0x000fe2000c101904 */
[----:B------:R-:W-:Y:S05]  /*0b70*/  EXIT ;  /* 0x000000000000794d */ /* 0x000fea0003800000 */
.L_x_0:
[----:B------:R-:W-:-:S00]  /*0b80*/  BRA `(.L_x_0) ;  /* 0xfffffffc00fc7947 */ /* 0x000fc0000383ffff */
[----:B------:R-:W-:-:S00]  /*0b90*/  NOP ;  /* 0x0000000000007918 */ /* 0x000fc00000000000 */
        /* <DEDUP_REMOVED lines=14> */
.L_x_1:


//--------------------- .nv.constant0.triton_poi_fused__unsafe_index_add_convolution_mul_relu_sub_40 --------------------------
	.section	.nv.constant0.triton_poi_fused__unsafe_index_add_convolution_mul_relu_sub_40,"a",@progbits
	.sectionflags	@""
	.align	4
.nv.constant0.triton_poi_fused__unsafe_index_add_convolution_mul_relu_sub_40:
	.zero		652
